	.headerflags	@"EF_CUDA_TEXMODE_UNIFIED EF_CUDA_64BIT_ADDRESS EF_CUDA_ACCELERATORS EF_CUDA_SM90 EF_CUDA_VIRTUAL_SM(EF_CUDA_SM90)"
	.elftype	@"ET_EXEC"


//--------------------- .nv.info                  --------------------------
	.section	.nv.info,"",@"SHT_CUDA_INFO"
	.align	4


	//----- nvinfo : EIATTR_REGCOUNT
	.align		4
        /*0000*/ 	.byte	0x04, 0x2f
        /*0002*/ 	.short	(.L_1 - .L_0)
	.align		4
.L_0:
        /*0004*/ 	.word	index@(triton_per_fused_mean_34)
        /*0008*/ 	.word	0x00000016


	//----- nvinfo : EIATTR_MIN_STACK_SIZE
	.align		4
.L_1:
        /*000c*/ 	.byte	0x04, 0x12
        /*000e*/ 	.short	(.L_3 - .L_2)
	.align		4
.L_2:
        /*0010*/ 	.word	index@(triton_per_fused_mean_34)
        /*0014*/ 	.word	0x00000000


	//----- nvinfo : EIATTR_FRAME_SIZE
	.align		4
.L_3:
        /*0018*/ 	.byte	0x04, 0x11
        /*001a*/ 	.short	(.L_5 - .L_4)
	.align		4
.L_4:
        /*001c*/ 	.word	index@(triton_per_fused_mean_34)
        /*0020*/ 	.word	0x00000000


	//----- nvinfo : EIATTR_MIN_STACK_SIZE
	.align		4
.L_5:
        /*0024*/ 	.byte	0x04, 0x12
        /*0026*/ 	.short	(.L_7 - .L_6)
	.align		4
.L_6:
        /*0028*/ 	.word	index@(triton_per_fused_mean_34)
        /*002c*/ 	.word	0x00000000
.L_7:


//--------------------- .nv.info.triton_per_fused_mean_34 --------------------------
	.section	.nv.info.triton_per_fused_mean_34,"",@"SHT_CUDA_INFO"
	.sectionflags	@""
	.align	4


	//----- nvinfo : EIATTR_CUDA_API_VERSION
	.align		4
        /*0000*/ 	.byte	0x04, 0x37
        /*0002*/ 	.short	(.L_9 - .L_8)
.L_8:
        /*0004*/ 	.word	0x0000007c


	//----- nvinfo : EIATTR_KPARAM_INFO
	.align		4
.L_9:
        /*0008*/ 	.byte	0x04, 0x17
        /*000a*/ 	.short	(.L_11 - .L_10)
.L_10:
        /*000c*/ 	.word	0x00000000
        /*0010*/ 	.short	0x0003
        /*0012*/ 	.short	0x0014
        /*0014*/ 	.byte	0x00, 0xf0, 0x11, 0x00


	//----- nvinfo : EIATTR_KPARAM_INFO
	.align		4
.L_11:
        /*0018*/ 	.byte	0x04, 0x17
        /*001a*/ 	.short	(.L_13 - .L_12)
.L_12:
        /*001c*/ 	.word	0x00000000
        /*0020*/ 	.short	0x0002
        /*0022*/ 	.short	0x0010
        /*0024*/ 	.byte	0x00, 0xf0, 0x11, 0x00


	//----- nvinfo : EIATTR_KPARAM_INFO
	.align		4
.L_13:
        /*0028*/ 	.byte	0x04, 0x17
        /*002a*/ 	.short	(.L_15 - .L_14)
.L_14:
        /*002c*/ 	.word	0x00000000
        /*0030*/ 	.short	0x0001
        /*0032*/ 	.short	0x0008
        /*0034*/ 	.byte	0x00, 0xf4, 0x21, 0x00


	//----- nvinfo : EIATTR_KPARAM_INFO
	.align		4
.L_15:
        /*0038*/ 	.byte	0x04, 0x17
        /*003a*/ 	.short	(.L_17 - .L_16)
.L_16:
        /*003c*/ 	.word	0x00000000
        /*0040*/ 	.short	0x0000
        /*0042*/ 	.short	0x0000
        /*0044*/ 	.byte	0x00, 0xf4, 0x21, 0x00


	//----- nvinfo : EIATTR_SPARSE_MMA_MASK
	.align		4
.L_17:
        /*0048*/ 	.byte	0x03, 0x50
        /*004a*/ 	.short	0x0000


	//----- nvinfo : EIATTR_MAXREG_COUNT
	.align		4
        /*004c*/ 	.byte	0x03, 0x1b
        /*004e*/ 	.short	0x00ff


	//----- nvinfo : EIATTR_COOP_GROUP_MASK_REGIDS
	.align		4
        /*0050*/ 	.byte	0x04, 0x29
        /*0052*/ 	.short	(.L_19 - .L_18)


	//   ....[0]....
.L_18:
        /*0054*/ 	.word	0xffffffff


	//   ....[1]....
        /*0058*/ 	.word	0xffffffff


	//   ....[2]....
        /*005c*/ 	.word	0xffffffff


	//   ....[3]....
        /*0060*/ 	.word	0xffffffff


	//   ....[4]....
        /*0064*/ 	.word	0xffffffff


	//   ....[5]....
        /*0068*/ 	.word	0xffffffff


	//   ....[6]....
        /*006c*/ 	.word	0xffffffff


	//   ....[7]....
        /*0070*/ 	.word	0xffffffff


	//   ....[8]....
        /*0074*/ 	.word	0xffffffff


	//   ....[9]....
        /*0078*/ 	.word	0xffffffff


	//----- nvinfo : EIATTR_COOP_GROUP_INSTR_OFFSETS
	.align		4
.L_19:
        /*007c*/ 	.byte	0x04, 0x28
        /*007e*/ 	.short	(.L_21 - .L_20)


	//   ....[0]....
.L_20:
        /*0080*/ 	.word	0x00000200


	//   ....[1]....
        /*0084*/ 	.word	0x00000230


	//   ....[2]....
        /*0088*/ 	.word	0x00000240


	//   ....[3]....
        /*008c*/ 	.word	0x00000250


	//   ....[4]....
        /*0090*/ 	.word	0x00000280


	//   ....[5]....
        /*0094*/ 	.word	0x000002b0


	//   ....[6]....
        /*0098*/ 	.word	0x000002e0


	//   ....[7]....
        /*009c*/ 	.word	0x00000310


	//   ....[8]....
        /*00a0*/ 	.word	0x00000420


	//   ....[9]....
        /*00a4*/ 	.word	0x00000460


	//----- nvinfo : EIATTR_EXIT_INSTR_OFFSETS
	.align		4
.L_21:
        /*00a8*/ 	.byte	0x04, 0x1c
        /*00aa*/ 	.short	(.L_23 - .L_22)


	//   ....[0]....
.L_22:
        /*00ac*/ 	.word	0x00000580


	//   ....[1]....
        /*00b0*/ 	.word	0x000005b0


	//----- nvinfo : EIATTR_REQNTID
	.align		4
.L_23:
        /*00b4*/ 	.byte	0x04, 0x10
        /*00b6*/ 	.short	(.L_25 - .L_24)
.L_24:
        /*00b8*/ 	.word	0x00000080
        /*00bc*/ 	.word	0x00000001
        /*00c0*/ 	.word	0x00000001


	//----- nvinfo : EIATTR_CBANK_PARAM_SIZE
	.align		4
.L_25:
        /*00c4*/ 	.byte	0x03, 0x19
        /*00c6*/ 	.short	0x0018


	//----- nvinfo : EIATTR_PARAM_CBANK
	.align		4
        /*00c8*/ 	.byte	0x04, 0x0a
        /*00ca*/ 	.short	(.L_27 - .L_26)
	.align		4
.L_26:
        /*00cc*/ 	.word	index@(.nv.constant0.triton_per_fused_mean_34)
        /*00d0*/ 	.short	0x0210
        /*00d2*/ 	.short	0x0018


	//----- nvinfo : EIATTR_SW_WAR
	.align		4
.L_27:
        /*00d4*/ 	.byte	0x04, 0x36
        /*00d6*/ 	.short	(.L_29 - .L_28)
.L_28:
        /*00d8*/ 	.word	0x00000008
.L_29:


//--------------------- .nv.callgraph             --------------------------
	.section	.nv.callgraph,"",@"SHT_CUDA_CALLGRAPH"
	.align	4
	.sectionentsize	8
	.align		4
        /*0000*/ 	.word	0x00000000
	.align		4
        /*0004*/ 	.word	0xffffffff
	.align		4
        /*0008*/ 	.word	0x00000000
	.align		4
        /*000c*/ 	.word	0xfffffffe
	.align		4
        /*0010*/ 	.word	0x00000000
	.align		4
        /*0014*/ 	.word	0xfffffffd
	.align		4
        /*0018*/ 	.word	0x00000000
	.align		4
        /*001c*/ 	.word	0xfffffffc


//--------------------- .text.triton_per_fused_mean_34 --------------------------
	.section	.text.triton_per_fused_mean_34,"ax",@progbits
	.sectionflags	@"SHF_BARRIERS=1"
	.align	128
        .global         triton_per_fused_mean_34
        .type           triton_per_fused_mean_34,@function
        .size           triton_per_fused_mean_34,(.L_x_1 - triton_per_fused_mean_34)
        .other          triton_per_fused_mean_34,@"STO_CUDA_ENTRY STV_DEFAULT"
triton_per_fused_mean_34:
.text.triton_per_fused_mean_34:
[----:B------:R-:W0:Y:S02]  /*0000*/  LDC R1, c[0x0][0x28] ;  /* 0x00000a00ff017b82 */ /* 0x000e240000000800 */
[----:B------:R-:W1:Y:S01]  /*0010*/  S2R R0, SR_CTAID.X ;  /* 0x0000000000007919 */ /* 0x000e620000002500 */
[----:B------:R-:W2:Y:S01]  /*0020*/  LDC.64 R6, c[0x0][0x218] ;  /* 0x00008600ff067b82 */ /* 0x000ea20000000a00 */
[----:B------:R-:W-:Y:S01]  /*0030*/  ULDC.64 UR6, c[0x0][0x208] ;  /* 0x0000820000067ab9 */ /* 0x000fe20000000a00 */
[----:B------:R-:W3:Y:S01]  /*0040*/  S2R R3, SR_TID.X ;  /* 0x0000000000037919 */ /* 0x000ee20000002100 */
[----:B-1----:R-:W-:Y:S02]  /*0050*/  IMAD.SHL.U32 R0, R0, 0x20, RZ ;  /* 0x0000002000007824 */ /* 0x002fe400078e00ff */
[----:B---3--:R-:W-:Y:S01]  /*0060*/  IMAD.SHL.U32 R9, R3, 0x4, RZ ;  /* 0x0000000403097824 */ /* 0x008fe200078e00ff */
[----:B------:R-:W-:-:S04]  /*0070*/  SHF.R.U32.HI R10, RZ, 0x3, R3 ;  /* 0x00000003ff0a7819 */ /* 0x000fc80000011603 */
[----:B------:R-:W-:-:S04]  /*0080*/  LOP3.LUT R4, R0, 0x1c, R9, 0xf8, !PT ;  /* 0x0000001c00047812 */ /* 0x000fc800078ef809 */
[C---:B------:R-:W-:Y:S01]  /*0090*/  ISETP.GE.AND P0, PT, R4.reuse, 0x240, PT ;  /* 0x000002400400780c */ /* 0x040fe20003f06270 */
[----:B------:R-:W-:-:S05]  /*00a0*/  IMAD.HI R5, R4, 0x38e38e39, RZ ;  /* 0x38e38e3904057827 */ /* 0x000fca00078e02ff */
[----:B------:R-:W-:-:S04]  /*00b0*/  SHF.R.U32.HI R8, RZ, 0x1f, R5 ;  /* 0x0000001fff087819 */ /* 0x000fc80000011605 */
[----:B------:R-:W-:Y:S02]  /*00c0*/  LEA.HI.SX32 R11, R5, R8, 0x1b ;  /* 0x00000008050b7211 */ /* 0x000fe400078fdaff */
[----:B------:R-:W-:-:S03]  /*00d0*/  SGXT.U32 R5, R10, 0x4 ;  /* 0x000000040a05781a */ /* 0x000fc60000000000 */
[----:B------:R-:W-:-:S04]  /*00e0*/  IMAD R8, R11, -0x90, R4 ;  /* 0xffffff700b087824 */ /* 0x000fc800078e0204 */
[----:B------:R-:W-:Y:S01]  /*00f0*/  IMAD R8, R5, 0x90, R8 ;  /* 0x0000009005087824 */ /* 0x000fe200078e0208 */
[----:B------:R-:W-:-:S03]  /*0100*/  CS2R R4, SRZ ;  /* 0x0000000000047805 */ /* 0x000fc6000001ff00 */
[----:B------:R-:W-:-:S04]  /*0110*/  IMAD R11, R11, 0x900, R8 ;  /* 0x000009000b0b7824 */ /* 0x000fc800078e0208 */
[----:B--2---:R-:W-:Y:S01]  /*0120*/  IMAD.WIDE R10, R11, 0x4, R6 ;  /* 0x000000040b0a7825 */ /* 0x004fe200078e0206 */
[----:B------:R-:W-:-:S06]  /*0130*/  CS2R R6, SRZ ;  /* 0x0000000000067805 */ /* 0x000fcc000001ff00 */
[----:B------:R-:W2:Y:S01]  /*0140*/  @!P0 LDG.E.128 R4, desc[UR6][R10.64] ;  /* 0x000000060a048981 */ /* 0x000ea2000c1e1d00 */
[----:B------:R-:W1:Y:S01]  /*0150*/  S2UR UR5, SR_CgaCtaId ;  /* 0x00000000000579c3 */ /* 0x000e620000008800 */
[----:B------:R-:W-:Y:S01]  /*0160*/  UMOV UR4, 0x400 ;  /* 0x0000040000047882 */ /* 0x000fe20000000000 */
[----:B------:R-:W-:Y:S01]  /*0170*/  ISETP.GE.AND P1, PT, R3, 0x80, PT ;  /* 0x000000800300780c */ /* 0x000fe20003f26270 */
[----:B-1----:R-:W-:Y:S01]  /*0180*/  UPRMT UR4, UR5, 0x654, UR4 ;  /* 0x0000065405047896 */ /* 0x002fe20008000004 */
[----:B--2---:R-:W-:Y:S02]  /*0190*/  SEL R4, R4, RZ, !P0 ;  /* 0x000000ff04047207 */ /* 0x004fe40004000000 */
[----:B------:R-:W-:Y:S02]  /*01a0*/  SEL R5, R5, RZ, !P0 ;  /* 0x000000ff05057207 */ /* 0x000fe40004000000 */
[----:B------:R-:W-:Y:S02]  /*01b0*/  SEL R6, R6, RZ, !P0 ;  /* 0x000000ff06067207 */ /* 0x000fe40004000000 */
[----:B------:R-:W-:-:S02]  /*01c0*/  SEL R7, R7, RZ, !P0 ;  /* 0x000000ff07077207 */ /* 0x000fc40004000000 */
[----:B------:R-:W-:Y:S02]  /*01d0*/  FSEL R4, R4, RZ, !P0 ;  /* 0x000000ff04047208 */ /* 0x000fe40004000000 */
[----:B------:R-:W-:Y:S02]  /*01e0*/  FSEL R5, R5, RZ, !P0 ;  /* 0x000000ff05057208 */ /* 0x000fe40004000000 */
[----:B------:R-:W-:Y:S01]  /*01f0*/  FSEL R6, R6, RZ, !P0 ;  /* 0x000000ff06067208 */ /* 0x000fe20004000000 */
[----:B------:R-:W1:Y:S01]  /*0200*/  SHFL.BFLY PT, R13, R4, 0x10, 0x1f ;  /* 0x0e001f00040d7f89 */ /* 0x000e6200000e0000 */
[----:B------:R-:W-:Y:S02]  /*0210*/  FSEL R7, R7, RZ, !P0 ;  /* 0x000000ff07077208 */ /* 0x000fe40004000000 */
[----:B------:R-:W-:Y:S01]  /*0220*/  LOP3.LUT P0, RZ, R3, 0x18, RZ, 0xc0, !PT ;  /* 0x0000001803ff7812 */ /* 0x000fe2000780c0ff */
[----:B------:R-:W2:Y:S04]  /*0230*/  SHFL.BFLY PT, R8, R5, 0x10, 0x1f ;  /* 0x0e001f0005087f89 */ /* 0x000ea800000e0000 */
[----:B------:R-:W3:Y:S04]  /*0240*/  SHFL.BFLY PT, R15, R6, 0x10, 0x1f ;  /* 0x0e001f00060f7f89 */ /* 0x000ee800000e0000 */
[----:B------:R-:W4:Y:S01]  /*0250*/  SHFL.BFLY PT, R10, R7, 0x10, 0x1f ;  /* 0x0e001f00070a7f89 */ /* 0x000f2200000e0000 */
[----:B-1----:R-:W-:Y:S01]  /*0260*/  FADD R13, R4, R13 ;  /* 0x0000000d040d7221 */ /* 0x002fe20000000000 */
[----:B--2---:R-:W-:-:S04]  /*0270*/  FADD R11, R5, R8 ;  /* 0x00000008050b7221 */ /* 0x004fc80000000000 */
[----:B------:R-:W1:Y:S01]  /*0280*/  SHFL.BFLY PT, R12, R13, 0x8, 0x1f ;  /* 0x0d001f000d0c7f89 */ /* 0x000e6200000e0000 */
[----:B------:R-:W-:Y:S01]  /*0290*/  SHF.R.U32.HI R8, RZ, 0x5, R3 ;  /* 0x00000005ff087819 */ /* 0x000fe20000011603 */
[----:B---3--:R-:W-:Y:S02]  /*02a0*/  FADD R15, R6, R15 ;  /* 0x0000000f060f7221 */ /* 0x008fe40000000000 */
[----:B------:R-:W2:Y:S01]  /*02b0*/  SHFL.BFLY PT, R14, R11, 0x8, 0x1f ;  /* 0x0d001f000b0e7f89 */ /* 0x000ea200000e0000 */
[----:B------:R-:W-:Y:S01]  /*02c0*/  SGXT.U32 R8, R8, 0x2 ;  /* 0x000000020808781a */ /* 0x000fe20000000000 */
[----:B----4-:R-:W-:Y:S02]  /*02d0*/  FADD R16, R7, R10 ;  /* 0x0000000a07107221 */ /* 0x010fe40000000000 */
[----:B------:R-:W3:Y:S01]  /*02e0*/  SHFL.BFLY PT, R4, R15, 0x8, 0x1f ;  /* 0x0d001f000f047f89 */ /* 0x000ee200000e0000 */
[----:B------:R-:W-:Y:S01]  /*02f0*/  LOP3.LUT R10, R9, 0x1c, RZ, 0xc0, !PT ;  /* 0x0000001c090a7812 */ /* 0x000fe200078ec0ff */
[----:B------:R-:W-:-:S02]  /*0300*/  IMAD.SHL.U32 R6, R8, 0x4, RZ ;  /* 0x0000000408067824 */ /* 0x000fc400078e00ff */
[----:B------:R-:W4:Y:S02]  /*0310*/  SHFL.BFLY PT, R5, R16, 0x8, 0x1f ;  /* 0x0d001f0010057f89 */ /* 0x000f2400000e0000 */
[----:B------:R-:W-:-:S05]  /*0320*/  IMAD.SHL.U32 R17, R10, 0x10, RZ ;  /* 0x000000100a117824 */ /* 0x000fca00078e00ff */
[----:B------:R-:W-:Y:S01]  /*0330*/  LOP3.LUT R6, R17, R6, RZ, 0xfc, !PT ;  /* 0x0000000611067212 */ /* 0x000fe200078efcff */
[----:B-1----:R-:W-:Y:S01]  /*0340*/  FADD R13, R13, R12 ;  /* 0x0000000c0d0d7221 */ /* 0x002fe20000000000 */
[----:B--2---:R-:W-:-:S04]  /*0350*/  FADD R7, R11, R14 ;  /* 0x0000000e0b077221 */ /* 0x004fc80000000000 */
[----:B------:R1:W-:Y:S01]  /*0360*/  @!P0 STS [R6+UR4], R13 ;  /* 0x0000000d06008988 */ /* 0x0003e20008000804 */
[----:B---3--:R-:W-:-:S03]  /*0370*/  FADD R15, R15, R4 ;  /* 0x000000040f0f7221 */ /* 0x008fc60000000000 */
[----:B------:R-:W-:Y:S01]  /*0380*/  @!P0 STS [R6+UR4+0x10], R7 ;  /* 0x0000100706008988 */ /* 0x000fe20008000804 */
[----:B----4-:R-:W-:-:S03]  /*0390*/  FADD R19, R16, R5 ;  /* 0x0000000510137221 */ /* 0x010fc60000000000 */
[----:B------:R-:W-:Y:S01]  /*03a0*/  @!P0 STS [R6+UR4+0x20], R15 ;  /* 0x0000200f06008988 */ /* 0x000fe20008000804 */
[----:B-1----:R-:W-:-:S03]  /*03b0*/  VIADD R13, R17, UR4 ;  /* 0x00000004110d7c36 */ /* 0x002fc60008000000 */
[----:B------:R-:W-:Y:S01]  /*03c0*/  @!P0 STS [R6+UR4+0x30], R19 ;  /* 0x0000301306008988 */ /* 0x000fe20008000804 */
[----:B------:R-:W-:Y:S01]  /*03d0*/  BAR.SYNC.DEFER_BLOCKING 0x0 ;  /* 0x0000000000007b1d */ /* 0x000fe20000010000 */
[----:B------:R-:W-:Y:S01]  /*03e0*/  LOP3.LUT P0, RZ, R3, 0x3, RZ, 0xc0, !PT ;  /* 0x0000000303ff7812 */ /* 0x000fe2000780c0ff */
[----:B------:R-:W-:-:S03]  /*03f0*/  IMAD R13, R10, -0xc, R13 ;  /* 0xfffffff40a0d7824 */ /* 0x000fc600078e020d */
[C---:B------:R-:W-:Y:S01]  /*0400*/  ISETP.LT.AND P0, PT, R3.reuse, 0x80, !P0 ;  /* 0x000000800300780c */ /* 0x040fe20004701270 */
[----:B------:R-:W1:Y:S04]  /*0410*/  @!P1 LDS R2, [R9+UR4] ;  /* 0x0000000409029984 */ /* 0x000e680008000800 */
[----:B-1----:R-:W1:Y:S02]  /*0420*/  SHFL.BFLY PT, R5, R2, 0x2, 0x1f ;  /* 0x0c401f0002057f89 */ /* 0x002e6400000e0000 */
[----:B-1----:R-:W-:Y:S01]  /*0430*/  FADD R11, R2, R5 ;  /* 0x00000005020b7221 */ /* 0x002fe20000000000 */
[----:B------:R-:W-:Y:S02]  /*0440*/  LOP3.LUT R2, R3, 0x1f, RZ, 0xc0, !PT ;  /* 0x0000001f03027812 */ /* 0x000fe400078ec0ff */
[----:B------:R-:W-:-:S02]  /*0450*/  LOP3.LUT R3, R0, 0x1f, R3, 0xf8, !PT ;  /* 0x0000001f00037812 */ /* 0x000fc400078ef803 */
[----:B------:R-:W1:Y:S01]  /*0460*/  SHFL.BFLY PT, R4, R11, 0x1, 0x1f ;  /* 0x0c201f000b047f89 */ /* 0x000e6200000e0000 */
[----:B------:R-:W-:Y:S01]  /*0470*/  LEA R14, R2, UR4, 0x2 ;  /* 0x00000004020e7c11 */ /* 0x000fe2000f8e10ff */
[----:B-1----:R-:W-:Y:S02]  /*0480*/  FADD R12, R11, R4 ;  /* 0x000000040b0c7221 */ /* 0x002fe40000000000 */
[----:B------:R-:W1:Y:S03]  /*0490*/  LDC.64 R10, c[0x0][0x210] ;  /* 0x00008400ff0a7b82 */ /* 0x000e660000000a00 */
[----:B------:R-:W-:Y:S05]  /*04a0*/  @P0 STS [R9+UR4], R12 ;  /* 0x0000000c09000988 */ /* 0x000fea0008000804 */
[----:B------:R-:W-:Y:S01]  /*04b0*/  BAR.SYNC.DEFER_BLOCKING 0x0 ;  /* 0x0000000000007b1d */ /* 0x000fe20000010000 */
[----:B------:R-:W-:-:S04]  /*04c0*/  ISETP.GE.AND P0, PT, R3, 0x240, PT ;  /* 0x000002400300780c */ /* 0x000fc80003f06270 */
[----:B------:R-:W-:Y:S01]  /*04d0*/  ISETP.EQ.AND P0, PT, R8, RZ, !P0 ;  /* 0x000000ff0800720c */ /* 0x000fe20004702270 */
[----:B-1----:R-:W-:Y:S01]  /*04e0*/  IMAD.WIDE R2, R3, 0x4, R10 ;  /* 0x0000000403027825 */ /* 0x002fe200078e020a */
[----:B------:R-:W-:Y:S04]  /*04f0*/  LDS R4, [R17+UR4] ;  /* 0x0000000411047984 */ /* 0x000fe80008000800 */
[----:B------:R-:W-:Y:S04]  /*0500*/  LDS R5, [R17+UR4+0x10] ;  /* 0x0000100411057984 */ /* 0x000fe80008000800 */
[----:B------:R-:W-:Y:S04]  /*0510*/  LDS R6, [R17+UR4+0x20] ;  /* 0x0000200411067984 */ /* 0x000fe80008000800 */
[----:B------:R-:W1:Y:S01]  /*0520*/  LDS R7, [R17+UR4+0x30] ;  /* 0x0000300411077984 */ /* 0x000e620008000800 */
[----:B------:R-:W-:Y:S06]  /*0530*/  BAR.SYNC.DEFER_BLOCKING 0x0 ;  /* 0x0000000000007b1d */ /* 0x000fec0000010000 */
[----:B-1----:R1:W-:Y:S02]  /*0540*/  STS.128 [R13], R4 ;  /* 0x000000040d007388 */ /* 0x0023e40000000c00 */
[----:B------:R-:W-:Y:S06]  /*0550*/  BAR.SYNC.DEFER_BLOCKING 0x0 ;  /* 0x0000000000007b1d */ /* 0x000fec0000010000 */
[----:B------:R-:W2:Y:S02]  /*0560*/  LDS R14, [R14] ;  /* 0x000000000e0e7984 */ /* 0x000ea40000000800 */
[----:B------:R-:W-:Y:S06]  /*0570*/  BAR.SYNC.DEFER_BLOCKING 0x0 ;  /* 0x0000000000007b1d */ /* 0x000fec0000010000 */
[----:B-1----:R-:W-:Y:S05]  /*0580*/  @!P0 EXIT ;  /* 0x000000000000894d */ /* 0x002fea0003800000 */
[----:B--2---:R-:W-:-:S05]  /*0590*/  FMUL R5, R14, 0.0625 ;  /* 0x3d8000000e057820 */ /* 0x004fca0000400000 */
[----:B------:R-:W-:Y:S01]  /*05a0*/  STG.E desc[UR6][R2.64], R5 ;  /* 0x0000000502007986 */ /* 0x000fe2000c101906 */
[----:B------:R-:W-:Y:S05]  /*05b0*/  EXIT ;  /* 0x000000000000794d */ /* 0x000fea0003800000 */
.L_x_0:
[----:B------:R-:W-:-:S00]  /*05c0*/  BRA `(.L_x_0) ;  /* 0xfffffffc00fc7947 */ /* 0x000fc0000383ffff */
[----:B------:R-:W-:-:S00]  /*05d0*/  NOP ;  /* 0x0000000000007918 */ /* 0x000fc00000000000 */
        /* <DEDUP_REMOVED lines=10> */
.L_x_1:


//--------------------- .nv.shared.triton_per_fused_mean_34 --------------------------
	.section	.nv.shared.triton_per_fused_mean_34,"aw",@nobits
	.sectionflags	@""
	.align	16
	.zero		1024


//--------------------- .nv.constant0.triton_per_fused_mean_34 --------------------------
	.section	.nv.constant0.triton_per_fused_mean_34,"a",@progbits
	.sectionflags	@""
	.align	4
.nv.constant0.triton_per_fused_mean_34:
	.zero		552
